//
// Generated by NVIDIA NVVM Compiler
//
// Compiler Build ID: CL-36424714
// Cuda compilation tools, release 13.0, V13.0.88
// Based on NVVM 20.0.0
//

.version 9.0
.target sm_100
.address_size 64

	// .globl	_Z9MatrixMulPiS_S_i

.visible .entry _Z9MatrixMulPiS_S_i(
	.param .u64 .ptr .align 1 _Z9MatrixMulPiS_S_i_param_0,
	.param .u64 .ptr .align 1 _Z9MatrixMulPiS_S_i_param_1,
	.param .u64 .ptr .align 1 _Z9MatrixMulPiS_S_i_param_2,
	.param .u32 _Z9MatrixMulPiS_S_i_param_3
)
{
	.reg .pred 	%p<10>;
	.reg .b32 	%r<143>;
	.reg .b64 	%rd<69>;

	ld.param.u64 	%rd4, [_Z9MatrixMulPiS_S_i_param_0];
	ld.param.u64 	%rd5, [_Z9MatrixMulPiS_S_i_param_1];
	ld.param.u64 	%rd6, [_Z9MatrixMulPiS_S_i_param_2];
	ld.param.u32 	%r50, [_Z9MatrixMulPiS_S_i_param_3];
	cvta.to.global.u64 	%rd1, %rd5;
	cvta.to.global.u64 	%rd2, %rd4;
	cvta.to.global.u64 	%rd7, %rd6;
	mov.u32 	%r51, %ctaid.x;
	mul.lo.s32 	%r1, %r51, 10;
	mov.u32 	%r2, %tid.x;
	add.s32 	%r3, %r1, %r2;
	mov.u32 	%r52, %ctaid.y;
	mov.u32 	%r53, %tid.y;
	mad.lo.s32 	%r54, %r52, 10, %r53;
	mul.lo.s32 	%r4, %r50, %r54;
	add.s32 	%r55, %r4, %r3;
	mul.wide.u32 	%rd8, %r55, 4;
	add.s64 	%rd3, %rd7, %rd8;
	mov.b32 	%r56, 0;
	st.global.u32 	[%rd3], %r56;
	setp.lt.s32 	%p1, %r50, 1;
	@%p1 bra 	$L__BB0_12;
	and.b32  	%r5, %r50, 7;
	setp.lt.u32 	%p2, %r50, 8;
	mov.b32 	%r137, 0;
	mov.u32 	%r140, %r137;
	@%p2 bra 	$L__BB0_4;
	and.b32  	%r140, %r50, 2147483640;
	neg.s32 	%r135, %r140;
	add.s32 	%r59, %r2, %r50;
	add.s32 	%r134, %r59, %r1;
	shl.b32 	%r9, %r50, 3;
	shl.b32 	%r60, %r50, 1;
	add.s32 	%r133, %r3, %r60;
	mad.lo.s32 	%r132, %r50, 3, %r3;
	shl.b32 	%r61, %r50, 2;
	add.s32 	%r131, %r3, %r61;
	mad.lo.s32 	%r130, %r50, 5, %r3;
	mad.lo.s32 	%r129, %r50, 6, %r3;
	mad.lo.s32 	%r128, %r50, 7, %r3;
	add.s32 	%r126, %r4, 3;
	mov.b32 	%r137, 0;
	mov.u32 	%r127, %r3;
$L__BB0_3:
	.pragma "nounroll";
	add.s32 	%r62, %r126, -3;
	mul.wide.u32 	%rd9, %r62, 4;
	add.s64 	%rd10, %rd2, %rd9;
	ld.global.u32 	%r63, [%rd10];
	mul.wide.u32 	%rd11, %r127, 4;
	add.s64 	%rd12, %rd1, %rd11;
	ld.global.u32 	%r64, [%rd12];
	mad.lo.s32 	%r65, %r64, %r63, %r137;
	st.global.u32 	[%rd3], %r65;
	add.s32 	%r66, %r126, -2;
	mul.wide.u32 	%rd13, %r66, 4;
	add.s64 	%rd14, %rd2, %rd13;
	ld.global.u32 	%r67, [%rd14];
	mul.wide.u32 	%rd15, %r134, 4;
	add.s64 	%rd16, %rd1, %rd15;
	ld.global.u32 	%r68, [%rd16];
	mad.lo.s32 	%r69, %r68, %r67, %r65;
	st.global.u32 	[%rd3], %r69;
	add.s32 	%r70, %r126, -1;
	mul.wide.u32 	%rd17, %r70, 4;
	add.s64 	%rd18, %rd2, %rd17;
	ld.global.u32 	%r71, [%rd18];
	mul.wide.u32 	%rd19, %r133, 4;
	add.s64 	%rd20, %rd1, %rd19;
	ld.global.u32 	%r72, [%rd20];
	mad.lo.s32 	%r73, %r72, %r71, %r69;
	st.global.u32 	[%rd3], %r73;
	add.s32 	%r74, %r126, 4;
	mul.wide.u32 	%rd21, %r126, 4;
	add.s64 	%rd22, %rd2, %rd21;
	ld.global.u32 	%r75, [%rd22];
	mul.wide.u32 	%rd23, %r132, 4;
	add.s64 	%rd24, %rd1, %rd23;
	ld.global.u32 	%r76, [%rd24];
	mad.lo.s32 	%r77, %r76, %r75, %r73;
	st.global.u32 	[%rd3], %r77;
	add.s32 	%r78, %r126, 1;
	mul.wide.u32 	%rd25, %r78, 4;
	add.s64 	%rd26, %rd2, %rd25;
	ld.global.u32 	%r79, [%rd26];
	mul.wide.u32 	%rd27, %r131, 4;
	add.s64 	%rd28, %rd1, %rd27;
	ld.global.u32 	%r80, [%rd28];
	mad.lo.s32 	%r81, %r80, %r79, %r77;
	st.global.u32 	[%rd3], %r81;
	add.s32 	%r82, %r126, 2;
	mul.wide.u32 	%rd29, %r82, 4;
	add.s64 	%rd30, %rd2, %rd29;
	ld.global.u32 	%r83, [%rd30];
	mul.wide.u32 	%rd31, %r130, 4;
	add.s64 	%rd32, %rd1, %rd31;
	ld.global.u32 	%r84, [%rd32];
	mad.lo.s32 	%r85, %r84, %r83, %r81;
	st.global.u32 	[%rd3], %r85;
	add.s32 	%r86, %r126, 3;
	mul.wide.u32 	%rd33, %r86, 4;
	add.s64 	%rd34, %rd2, %rd33;
	ld.global.u32 	%r87, [%rd34];
	mul.wide.u32 	%rd35, %r129, 4;
	add.s64 	%rd36, %rd1, %rd35;
	ld.global.u32 	%r88, [%rd36];
	mad.lo.s32 	%r89, %r88, %r87, %r85;
	st.global.u32 	[%rd3], %r89;
	mul.wide.u32 	%rd37, %r74, 4;
	add.s64 	%rd38, %rd2, %rd37;
	ld.global.u32 	%r90, [%rd38];
	mul.wide.u32 	%rd39, %r128, 4;
	add.s64 	%rd40, %rd1, %rd39;
	ld.global.u32 	%r91, [%rd40];
	mad.lo.s32 	%r137, %r91, %r90, %r89;
	st.global.u32 	[%rd3], %r137;
	add.s32 	%r135, %r135, 8;
	add.s32 	%r134, %r134, %r9;
	add.s32 	%r133, %r133, %r9;
	add.s32 	%r132, %r132, %r9;
	add.s32 	%r131, %r131, %r9;
	add.s32 	%r130, %r130, %r9;
	add.s32 	%r129, %r129, %r9;
	add.s32 	%r128, %r128, %r9;
	add.s32 	%r127, %r127, %r9;
	add.s32 	%r126, %r126, 8;
	setp.ne.s32 	%p3, %r135, 0;
	@%p3 bra 	$L__BB0_3;
$L__BB0_4:
	setp.eq.s32 	%p4, %r5, 0;
	@%p4 bra 	$L__BB0_12;
	and.b32  	%r41, %r50, 3;
	setp.lt.u32 	%p5, %r5, 4;
	@%p5 bra 	$L__BB0_7;
	add.s32 	%r92, %r140, %r4;
	mul.wide.u32 	%rd41, %r92, 4;
	add.s64 	%rd42, %rd2, %rd41;
	ld.global.u32 	%r93, [%rd42];
	mad.lo.s32 	%r94, %r140, %r50, %r3;
	mul.wide.u32 	%rd43, %r94, 4;
	add.s64 	%rd44, %rd1, %rd43;
	ld.global.u32 	%r95, [%rd44];
	mad.lo.s32 	%r96, %r95, %r93, %r137;
	st.global.u32 	[%rd3], %r96;
	add.s32 	%r97, %r92, 1;
	mul.wide.u32 	%rd45, %r97, 4;
	add.s64 	%rd46, %rd2, %rd45;
	ld.global.u32 	%r98, [%rd46];
	add.s32 	%r99, %r94, %r50;
	mul.wide.u32 	%rd47, %r99, 4;
	add.s64 	%rd48, %rd1, %rd47;
	ld.global.u32 	%r100, [%rd48];
	mad.lo.s32 	%r101, %r100, %r98, %r96;
	st.global.u32 	[%rd3], %r101;
	add.s32 	%r102, %r92, 2;
	mul.wide.u32 	%rd49, %r102, 4;
	add.s64 	%rd50, %rd2, %rd49;
	ld.global.u32 	%r103, [%rd50];
	add.s32 	%r104, %r99, %r50;
	mul.wide.u32 	%rd51, %r104, 4;
	add.s64 	%rd52, %rd1, %rd51;
	ld.global.u32 	%r105, [%rd52];
	mad.lo.s32 	%r106, %r105, %r103, %r101;
	st.global.u32 	[%rd3], %r106;
	add.s32 	%r107, %r92, 3;
	mul.wide.u32 	%rd53, %r107, 4;
	add.s64 	%rd54, %rd2, %rd53;
	ld.global.u32 	%r108, [%rd54];
	add.s32 	%r109, %r104, %r50;
	mul.wide.u32 	%rd55, %r109, 4;
	add.s64 	%rd56, %rd1, %rd55;
	ld.global.u32 	%r110, [%rd56];
	mad.lo.s32 	%r137, %r110, %r108, %r106;
	st.global.u32 	[%rd3], %r137;
	add.s32 	%r140, %r140, 4;
$L__BB0_7:
	setp.eq.s32 	%p6, %r41, 0;
	@%p6 bra 	$L__BB0_12;
	setp.eq.s32 	%p7, %r41, 1;
	@%p7 bra 	$L__BB0_10;
	add.s32 	%r111, %r140, %r4;
	mul.wide.u32 	%rd57, %r111, 4;
	add.s64 	%rd58, %rd2, %rd57;
	ld.global.u32 	%r112, [%rd58];
	mad.lo.s32 	%r113, %r140, %r50, %r3;
	mul.wide.u32 	%rd59, %r113, 4;
	add.s64 	%rd60, %rd1, %rd59;
	ld.global.u32 	%r114, [%rd60];
	mad.lo.s32 	%r115, %r114, %r112, %r137;
	st.global.u32 	[%rd3], %r115;
	add.s32 	%r116, %r111, 1;
	mul.wide.u32 	%rd61, %r116, 4;
	add.s64 	%rd62, %rd2, %rd61;
	ld.global.u32 	%r117, [%rd62];
	add.s32 	%r118, %r113, %r50;
	mul.wide.u32 	%rd63, %r118, 4;
	add.s64 	%rd64, %rd1, %rd63;
	ld.global.u32 	%r119, [%rd64];
	mad.lo.s32 	%r137, %r119, %r117, %r115;
	st.global.u32 	[%rd3], %r137;
	add.s32 	%r140, %r140, 2;
$L__BB0_10:
	and.b32  	%r120, %r50, 1;
	setp.eq.b32 	%p8, %r120, 1;
	not.pred 	%p9, %p8;
	@%p9 bra 	$L__BB0_12;
	add.s32 	%r121, %r140, %r4;
	mul.wide.u32 	%rd65, %r121, 4;
	add.s64 	%rd66, %rd2, %rd65;
	ld.global.u32 	%r122, [%rd66];
	mad.lo.s32 	%r123, %r140, %r50, %r3;
	mul.wide.u32 	%rd67, %r123, 4;
	add.s64 	%rd68, %rd1, %rd67;
	ld.global.u32 	%r124, [%rd68];
	mad.lo.s32 	%r125, %r124, %r122, %r137;
	st.global.u32 	[%rd3], %r125;
$L__BB0_12:
	ret;

}


// ===== COMPILED SASS (sm_100) =====

	.target	sm_100

	.elftype	@"ET_EXEC"


//--------------------- .note.nv.tkinfo           --------------------------
	.section	.note.nv.tkinfo,"",@"SHT_NOTE"
	.sectionflags	@"SHF_NOTE_NV_TKINFO"
	.tkinfo
        /*0018*/ 	.word	0x00000002
        /*0030*/ 	.string	""
        /*0030*/ 	.string	"ptxas"
        /*0030*/ 	.string	"Cuda compilation tools, release 13.0, V13.0.88"
        /*0030*/ 	.string	"Build cuda_13.0.r13.0/compiler.36424714_0"
        /*0030*/ 	.string	"-arch sm_100 -m 64 "



//--------------------- .note.nv.cuinfo           --------------------------
	.section	.note.nv.cuinfo,"",@"SHT_NOTE"
	.sectionflags	@"SHF_NOTE_NV_CUINFO"
        /*0018*/ 	.short	0x0002
        /*001a*/ 	.short	0x0064
        /*001c*/ 	.short	0x0082
	.zero		2


//--------------------- .nv.info                  --------------------------
	.section	.nv.info,"",@"SHT_CUDA_INFO"
	.align	4


	//----- nvinfo : EIATTR_REGCOUNT
	.align		4
        /*0000*/ 	.byte	0x04, 0x2f
        /*0002*/ 	.short	(.L_1 - .L_0)
	.align		4
.L_0:
        /*0004*/ 	.word	index@(_Z9MatrixMulPiS_S_i)
        /*0008*/ 	.word	0x00000020


	//----- nvinfo : EIATTR_FRAME_SIZE
	.align		4
.L_1:
        /*000c*/ 	.byte	0x04, 0x11
        /*000e*/ 	.short	(.L_3 - .L_2)
	.align		4
.L_2:
        /*0010*/ 	.word	index@(_Z9MatrixMulPiS_S_i)
        /*0014*/ 	.word	0x00000000


	//----- nvinfo : EIATTR_MIN_STACK_SIZE
	.align		4
.L_3:
        /*0018*/ 	.byte	0x04, 0x12
        /*001a*/ 	.short	(.L_5 - .L_4)
	.align		4
.L_4:
        /*001c*/ 	.word	index@(_Z9MatrixMulPiS_S_i)
        /*0020*/ 	.word	0x00000000
.L_5:


//--------------------- .nv.compat                --------------------------
	.section	.nv.compat,"",@"SHT_CUDA_COMPAT_INFO"
	.align	4
        /*0000*/ 	.byte	0x02, 0x09, 0x00, 0x00, 0x02, 0x02, 0x01, 0x00, 0x02, 0x05, 0x05, 0x00, 0x03, 0x07, 0x01, 0x01
        /*0010*/ 	.byte	0x02, 0x03, 0x00, 0x00, 0x02, 0x06, 0x01, 0x00, 0x04, 0x0b, 0x08, 0x00, 0x09, 0x00, 0x00, 0x00
        /*0020*/ 	.byte	0x00, 0x00, 0x00, 0x00


//--------------------- .nv.info._Z9MatrixMulPiS_S_i --------------------------
	.section	.nv.info._Z9MatrixMulPiS_S_i,"",@"SHT_CUDA_INFO"
	.sectionflags	@""
	.align	4


	//----- nvinfo : EIATTR_CUDA_API_VERSION
	.align		4
        /*0000*/ 	.byte	0x04, 0x37
        /*0002*/ 	.short	(.L_7 - .L_6)
.L_6:
        /*0004*/ 	.word	0x00000082


	//----- nvinfo : EIATTR_KPARAM_INFO
	.align		4
.L_7:
        /*0008*/ 	.byte	0x04, 0x17
        /*000a*/ 	.short	(.L_9 - .L_8)
.L_8:
        /*000c*/ 	.word	0x00000000
        /*0010*/ 	.short	0x0003
        /*0012*/ 	.short	0x0018
        /*0014*/ 	.byte	0x00, 0xf0, 0x11, 0x00


	//----- nvinfo : EIATTR_KPARAM_INFO
	.align		4
.L_9:
        /*0018*/ 	.byte	0x04, 0x17
        /*001a*/ 	.short	(.L_11 - .L_10)
.L_10:
        /*001c*/ 	.word	0x00000000
        /*0020*/ 	.short	0x0002
        /*0022*/ 	.short	0x0010
        /*0024*/ 	.byte	0x00, 0xf5, 0x21, 0x00


	//----- nvinfo : EIATTR_KPARAM_INFO
	.align		4
.L_11:
        /*0028*/ 	.byte	0x04, 0x17
        /*002a*/ 	.short	(.L_13 - .L_12)
.L_12:
        /*002c*/ 	.word	0x00000000
        /*0030*/ 	.short	0x0001
        /*0032*/ 	.short	0x0008
        /*0034*/ 	.byte	0x00, 0xf5, 0x21, 0x00


	//----- nvinfo : EIATTR_KPARAM_INFO
	.align		4
.L_13:
        /*0038*/ 	.byte	0x04, 0x17
        /*003a*/ 	.short	(.L_15 - .L_14)
.L_14:
        /*003c*/ 	.word	0x00000000
        /*0040*/ 	.short	0x0000
        /*0042*/ 	.short	0x0000
        /*0044*/ 	.byte	0x00, 0xf5, 0x21, 0x00


	//----- nvinfo : EIATTR_SPARSE_MMA_MASK
	.align		4
.L_15:
        /*0048*/ 	.byte	0x03, 0x50
        /*004a*/ 	.short	0x0000


	//----- nvinfo : EIATTR_MAXREG_COUNT
	.align		4
        /*004c*/ 	.byte	0x03, 0x1b
        /*004e*/ 	.short	0x00ff


	//----- nvinfo : EIATTR_MERCURY_ISA_VERSION
	.align		4
        /*0050*/ 	.byte	0x03, 0x5f
        /*0052*/ 	.short	0x0101


	//----- nvinfo : EIATTR_VRC_CTA_INIT_COUNT
	.align		4
        /*0054*/ 	.byte	0x02, 0x4a
	.zero		1
	.zero		1


	//----- nvinfo : EIATTR_EXIT_INSTR_OFFSETS
	.align		4
        /*0058*/ 	.byte	0x04, 0x1c
        /*005a*/ 	.short	(.L_17 - .L_16)


	//   ....[0]....
.L_16:
        /*005c*/ 	.word	0x000000e0


	//   ....[1]....
        /*0060*/ 	.word	0x00000670


	//   ....[2]....
        /*0064*/ 	.word	0x000008f0


	//   ....[3]....
        /*0068*/ 	.word	0x00000a70


	//   ....[4]....
        /*006c*/ 	.word	0x00000b20


	//----- nvinfo : EIATTR_CBANK_PARAM_SIZE
	.align		4
.L_17:
        /*0070*/ 	.byte	0x03, 0x19
        /*0072*/ 	.short	0x001c


	//----- nvinfo : EIATTR_PARAM_CBANK
	.align		4
        /*0074*/ 	.byte	0x04, 0x0a
        /*0076*/ 	.short	(.L_19 - .L_18)
	.align		4
.L_18:
        /*0078*/ 	.word	index@(.nv.constant0._Z9MatrixMulPiS_S_i)
        /*007c*/ 	.short	0x0380
        /*007e*/ 	.short	0x001c


	//----- nvinfo : EIATTR_SW_WAR
	.align		4
.L_19:
        /*0080*/ 	.byte	0x04, 0x36
        /*0082*/ 	.short	(.L_21 - .L_20)
.L_20:
        /*0084*/ 	.word	0x00000008
.L_21:


//--------------------- .nv.callgraph             --------------------------
	.section	.nv.callgraph,"",@"SHT_CUDA_CALLGRAPH"
	.align	4
	.sectionentsize	8
	.align		4
        /*0000*/ 	.word	0x00000000
	.align		4
        /*0004*/ 	.word	0xffffffff
	.align		4
        /*0008*/ 	.word	0x00000000
	.align		4
        /*000c*/ 	.word	0xfffffffe
	.align		4
        /*0010*/ 	.word	0x00000000
	.align		4
        /*0014*/ 	.word	0xfffffffd
	.align		4
        /*0018*/ 	.word	0x00000000
	.align		4
        /*001c*/ 	.word	0xfffffffc


//--------------------- .text._Z9MatrixMulPiS_S_i --------------------------
	.section	.text._Z9MatrixMulPiS_S_i,"ax",@progbits
	.align	128
        .global         _Z9MatrixMulPiS_S_i
        .type           _Z9MatrixMulPiS_S_i,@function
        .size           _Z9MatrixMulPiS_S_i,(.L_x_5 - _Z9MatrixMulPiS_S_i)
        .other          _Z9MatrixMulPiS_S_i,@"STO_CUDA_ENTRY STV_DEFAULT"
_Z9MatrixMulPiS_S_i:
.text._Z9MatrixMulPiS_S_i:
[----:B------:R-:W-:Y:S01]  /*0000*/  LDC R1, c[0x0][0x37c] ;  /* 0x0000df00ff017b82 */ /* 0x000fe20000000800 */
[----:B------:R-:W0:Y:S07]  /*0010*/  S2R R3, SR_CTAID.Y ;  /* 0x0000000000037919 */ /* 0x000e2e0000002600 */
[----:B------:R-:W1:Y:S01]  /*0020*/  LDC R0, c[0x0][0x398] ;  /* 0x0000e600ff007b82 */ /* 0x000e620000000800 */
[----:B------:R-:W2:Y:S01]  /*0030*/  LDCU.64 UR4, c[0x0][0x358] ;  /* 0x00006b00ff0477ac */ /* 0x000ea20008000a00 */
[----:B------:R-:W0:Y:S01]  /*0040*/  S2R R2, SR_TID.Y ;  /* 0x0000000000027919 */ /* 0x000e220000002200 */
[----:B------:R-:W3:Y:S05]  /*0050*/  S2R R11, SR_CTAID.X ;  /* 0x00000000000b7919 */ /* 0x000eea0000002500 */
[----:B------:R-:W4:Y:S01]  /*0060*/  LDC.64 R12, c[0x0][0x390] ;  /* 0x0000e400ff0c7b82 */ /* 0x000f220000000a00 */
[----:B------:R-:W3:Y:S01]  /*0070*/  S2R R26, SR_TID.X ;  /* 0x00000000001a7919 */ /* 0x000ee20000002100 */
[----:B-1----:R-:W-:Y:S01]  /*0080*/  ISETP.GE.AND P0, PT, R0, 0x1, PT ;  /* 0x000000010000780c */ /* 0x002fe20003f06270 */
[----:B0-----:R-:W-:-:S02]  /*0090*/  IMAD R3, R3, 0xa, R2 ;  /* 0x0000000a03037824 */ /* 0x001fc400078e0202 */
[----:B---3--:R-:W-:-:S04]  /*00a0*/  IMAD R5, R11, 0xa, R26 ;  /* 0x0000000a0b057824 */ /* 0x008fc800078e021a */
[----:B------:R-:W-:-:S04]  /*00b0*/  IMAD R7, R3, R0, R5 ;  /* 0x0000000003077224 */ /* 0x000fc800078e0205 */
[----:B----4-:R-:W-:-:S05]  /*00c0*/  IMAD.WIDE.U32 R12, R7, 0x4, R12 ;  /* 0x00000004070c7825 */ /* 0x010fca00078e000c */
[----:B--2---:R0:W-:Y:S01]  /*00d0*/  STG.E desc[UR4][R12.64], RZ ;  /* 0x000000ff0c007986 */ /* 0x0041e2000c101904 */
[----:B------:R-:W-:Y:S05]  /*00e0*/  @!P0 EXIT ;  /* 0x000000000000894d */ /* 0x000fea0003800000 */
[C---:B------:R-:W-:Y:S01]  /*00f0*/  ISETP.GE.U32.AND P1, PT, R0.reuse, 0x8, PT ;  /* 0x000000080000780c */ /* 0x040fe20003f26070 */
[----:B------:R-:W-:Y:S01]  /*0100*/  HFMA2 R21, -RZ, RZ, 0, 0 ;  /* 0x00000000ff157431 */ /* 0x000fe200000001ff */
[----:B------:R-:W-:Y:S02]  /*0110*/  LOP3.LUT R2, R0, 0x7, RZ, 0xc0, !PT ;  /* 0x0000000700027812 */ /* 0x000fe400078ec0ff */
[----:B------:R-:W-:Y:S02]  /*0120*/  MOV R6, RZ ;  /* 0x000000ff00067202 */ /* 0x000fe40000000f00 */
[----:B------:R-:W-:-:S07]  /*0130*/  ISETP.NE.AND P0, PT, R2, RZ, PT ;  /* 0x000000ff0200720c */ /* 0x000fce0003f05270 */
[----:B------:R-:W-:Y:S06]  /*0140*/  @!P1 BRA `(.L_x_0) ;  /* 0x0000000400489947 */ /* 0x000fec0003800000 */
[-C--:B------:R-:W-:Y:S01]  /*0150*/  IADD3 R26, PT, PT, R26, R0.reuse, RZ ;  /* 0x000000001a1a7210 */ /* 0x080fe20007ffe0ff */
[C-C-:B------:R-:W-:Y:S01]  /*0160*/  IMAD R7, R0.reuse, 0x3, R5.reuse ;  /* 0x0000000300077824 */ /* 0x140fe200078e0205 */
[C---:B------:R-:W-:Y:S01]  /*0170*/  LOP3.LUT R6, R0.reuse, 0x7ffffff8, RZ, 0xc0, !PT ;  /* 0x7ffffff800067812 */ /* 0x040fe200078ec0ff */
[C-C-:B------:R-:W-:Y:S01]  /*0180*/  IMAD R27, R0.reuse, 0x5, R5.reuse ;  /* 0x00000005001b7824 */ /* 0x140fe200078e0205 */
[CC--:B------:R-:W-:Y:S01]  /*0190*/  LEA R9, R0.reuse, R5.reuse, 0x1 ;  /* 0x0000000500097211 */ /* 0x0c0fe200078e08ff */
[----:B------:R-:W-:Y:S01]  /*01a0*/  IMAD R26, R11, 0xa, R26 ;  /* 0x0000000a0b1a7824 */ /* 0x000fe200078e021a */
[CC--:B------:R-:W-:Y:S01]  /*01b0*/  LEA R11, R0.reuse, R5.reuse, 0x2 ;  /* 0x00000005000b7211 */ /* 0x0c0fe200078e10ff */
[C-C-:B------:R-:W-:Y:S01]  /*01c0*/  IMAD R29, R0.reuse, 0x6, R5.reuse ;  /* 0x00000006001d7824 */ /* 0x140fe200078e0205 */
[----:B------:R-:W-:Y:S01]  /*01d0*/  MOV R21, RZ ;  /* 0x000000ff00157202 */ /* 0x000fe20000000f00 */
[----:B------:R-:W-:Y:S01]  /*01e0*/  IMAD R8, R0, 0x7, R5 ;  /* 0x0000000700087824 */ /* 0x000fe200078e0205 */
[----:B------:R-:W-:Y:S01]  /*01f0*/  MOV R10, R5 ;  /* 0x00000005000a7202 */ /* 0x000fe20000000f00 */
[----:B------:R-:W-:Y:S01]  /*0200*/  IMAD R28, R3, R0, 0x3 ;  /* 0x00000003031c7424 */ /* 0x000fe200078e0200 */
[----:B------:R-:W-:-:S07]  /*0210*/  IADD3 R4, PT, PT, -R6, RZ, RZ ;  /* 0x000000ff06047210 */ /* 0x000fce0007ffe1ff */
.L_x_1:
[----:B-1----:R-:W1:Y:S01]  /*0220*/  LDC.64 R16, c[0x0][0x380] ;  /* 0x0000e000ff107b82 */ /* 0x002e620000000a00 */
[----:B------:R-:W-:-:S07]  /*0230*/  IADD3 R25, PT, PT, R28, -0x3, RZ ;  /* 0xfffffffd1c197810 */ /* 0x000fce0007ffe0ff */
[----:B------:R-:W2:Y:S01]  /*0240*/  LDC.64 R14, c[0x0][0x388] ;  /* 0x0000e200ff0e7b82 */ /* 0x000ea20000000a00 */
[----:B-1----:R-:W-:-:S06]  /*0250*/  IMAD.WIDE.U32 R24, R25, 0x4, R16 ;  /* 0x0000000419187825 */ /* 0x002fcc00078e0010 */
[----:B------:R-:W3:Y:S01]  /*0260*/  LDG.E R24, desc[UR4][R24.64] ;  /* 0x0000000418187981 */ /* 0x000ee2000c1e1900 */
[----:B--2---:R-:W-:-:S06]  /*0270*/  IMAD.WIDE.U32 R18, R10, 0x4, R14 ;  /* 0x000000040a127825 */ /* 0x004fcc00078e000e */
[----:B------:R-:W3:Y:S01]  /*0280*/  LDG.E R19, desc[UR4][R18.64] ;  /* 0x0000000412137981 */ /* 0x000ee2000c1e1900 */
[----:B------:R-:W-:Y:S01]  /*0290*/  IADD3 R23, PT, PT, R28, -0x2, RZ ;  /* 0xfffffffe1c177810 */ /* 0x000fe20007ffe0ff */
[----:B---3--:R-:W-:-:S04]  /*02a0*/  IMAD R19, R24, R19, R21 ;  /* 0x0000001318137224 */ /* 0x008fc800078e0215 */
[----:B------:R-:W-:-:S04]  /*02b0*/  IMAD.WIDE.U32 R20, R23, 0x4, R16 ;  /* 0x0000000417147825 */ /* 0x000fc800078e0010 */
[----:B------:R-:W-:Y:S01]  /*02c0*/  IMAD.WIDE.U32 R22, R26, 0x4, R14 ;  /* 0x000000041a167825 */ /* 0x000fe200078e000e */
[----:B------:R1:W-:Y:S04]  /*02d0*/  STG.E desc[UR4][R12.64], R19 ;  /* 0x000000130c007986 */ /* 0x0003e8000c101904 */
[----:B------:R-:W2:Y:S04]  /*02e0*/  LDG.E R20, desc[UR4][R20.64] ;  /* 0x0000000414147981 */ /* 0x000ea8000c1e1900 */
[----:B------:R-:W2:Y:S01]  /*02f0*/  LDG.E R22, desc[UR4][R22.64] ;  /* 0x0000000416167981 */ /* 0x000ea2000c1e1900 */
[----:B------:R-:W-:-:S05]  /*0300*/  IADD3 R25, PT, PT, R28, -0x1, RZ ;  /* 0xffffffff1c197810 */ /* 0x000fca0007ffe0ff */
[----:B------:R-:W-:-:S04]  /*0310*/  IMAD.WIDE.U32 R24, R25, 0x4, R16 ;  /* 0x0000000419187825 */ /* 0x000fc800078e0010 */
[----:B--2---:R-:W-:Y:S02]  /*0320*/  IMAD R23, R20, R22, R19 ;  /* 0x0000001614177224 */ /* 0x004fe400078e0213 */
[----:B-1----:R-:W-:-:S03]  /*0330*/  IMAD.WIDE.U32 R18, R9, 0x4, R14 ;  /* 0x0000000409127825 */ /* 0x002fc600078e000e */
[----:B------:R1:W-:Y:S04]  /*0340*/  STG.E desc[UR4][R12.64], R23 ;  /* 0x000000170c007986 */ /* 0x0003e8000c101904 */
[----:B------:R-:W2:Y:S04]  /*0350*/  LDG.E R24, desc[UR4][R24.64] ;  /* 0x0000000418187981 */ /* 0x000ea8000c1e1900 */
[----:B------:R-:W2:Y:S01]  /*0360*/  LDG.E R18, desc[UR4][R18.64] ;  /* 0x0000000412127981 */ /* 0x000ea2000c1e1900 */
[----:B------:R-:W-:-:S04]  /*0370*/  IMAD.WIDE.U32 R20, R7, 0x4, R14 ;  /* 0x0000000407147825 */ /* 0x000fc800078e000e */
[----:B--2---:R-:W-:Y:S02]  /*0380*/  IMAD R25, R24, R18, R23 ;  /* 0x0000001218197224 */ /* 0x004fe400078e0217 */
[----:B------:R-:W-:-:S03]  /*0390*/  IMAD.WIDE.U32 R18, R28, 0x4, R16 ;  /* 0x000000041c127825 */ /* 0x000fc600078e0010 */
[----:B------:R2:W-:Y:S04]  /*03a0*/  STG.E desc[UR4][R12.64], R25 ;  /* 0x000000190c007986 */ /* 0x0005e8000c101904 */
[----:B------:R-:W3:Y:S04]  /*03b0*/  LDG.E R22, desc[UR4][R18.64] ;  /* 0x0000000412167981 */ /* 0x000ee8000c1e1900 */
[----:B------:R-:W3:Y:S01]  /*03c0*/  LDG.E R21, desc[UR4][R20.64] ;  /* 0x0000000414157981 */ /* 0x000ee2000c1e1900 */
[----:B-1----:R-:W-:Y:S01]  /*03d0*/  IADD3 R23, PT, PT, R28, 0x1, RZ ;  /* 0x000000011c177810 */ /* 0x002fe20007ffe0ff */
[----:B---3--:R-:W-:-:S04]  /*03e0*/  IMAD R21, R22, R21, R25 ;  /* 0x0000001516157224 */ /* 0x008fc800078e0219 */
[----:B------:R-:W-:-:S04]  /*03f0*/  IMAD.WIDE.U32 R22, R23, 0x4, R16 ;  /* 0x0000000417167825 */ /* 0x000fc800078e0010 */
[----:B--2---:R-:W-:Y:S01]  /*0400*/  IMAD.WIDE.U32 R24, R11, 0x4, R14 ;  /* 0x000000040b187825 */ /* 0x004fe200078e000e */
[----:B------:R1:W-:Y:S04]  /*0410*/  STG.E desc[UR4][R12.64], R21 ;  /* 0x000000150c007986 */ /* 0x0003e8000c101904 */
[----:B------:R-:W2:Y:S04]  /*0420*/  LDG.E R22, desc[UR4][R22.64] ;  /* 0x0000000416167981 */ /* 0x000ea8000c1e1900 */
[----:B------:R-:W2:Y:S01]  /*0430*/  LDG.E R24, desc[UR4][R24.64] ;  /* 0x0000000418187981 */ /* 0x000ea2000c1e1900 */
[----:B------:R-:W-:-:S05]  /*0440*/  IADD3 R19, PT, PT, R28, 0x2, RZ ;  /* 0x000000021c137810 */ /* 0x000fca0007ffe0ff */
[----:B------:R-:W-:-:S04]  /*0450*/  IMAD.WIDE.U32 R18, R19, 0x4, R16 ;  /* 0x0000000413127825 */ /* 0x000fc800078e0010 */
[----:B--2---:R-:W-:Y:S02]  /*0460*/  IMAD R23, R22, R24, R21 ;  /* 0x0000001816177224 */ /* 0x004fe400078e0215 */
[----:B-1----:R-:W-:-:S03]  /*0470*/  IMAD.WIDE.U32 R20, R27, 0x4, R14 ;  /* 0x000000041b147825 */ /* 0x002fc600078e000e */
[----:B------:R1:W-:Y:S04]  /*0480*/  STG.E desc[UR4][R12.64], R23 ;  /* 0x000000170c007986 */ /* 0x0003e8000c101904 */
[----:B------:R-:W2:Y:S04]  /*0490*/  LDG.E R18, desc[UR4][R18.64] ;  /* 0x0000000412127981 */ /* 0x000ea8000c1e1900 */
[----:B------:R-:W2:Y:S01]  /*04a0*/  LDG.E R20, desc[UR4][R20.64] ;  /* 0x0000000414147981 */ /* 0x000ea2000c1e1900 */
[----:B------:R-:W-:Y:S01]  /*04b0*/  IADD3 R25, PT, PT, R28, 0x3, RZ ;  /* 0x000000031c197810 */ /* 0x000fe20007ffe0ff */
[----:B--2---:R-:W-:-:S04]  /*04c0*/  IMAD R19, R18, R20, R23 ;  /* 0x0000001412137224 */ /* 0x004fc800078e0217 */
[----:B-1----:R-:W-:-:S04]  /*04d0*/  IMAD.WIDE.U32 R22, R25, 0x4, R16 ;  /* 0x0000000419167825 */ /* 0x002fc800078e0010 */
[--C-:B------:R-:W-:Y:S01]  /*04e0*/  IMAD.WIDE.U32 R24, R29, 0x4, R14.reuse ;  /* 0x000000041d187825 */ /* 0x100fe200078e000e */
[----:B------:R1:W-:Y:S04]  /*04f0*/  STG.E desc[UR4][R12.64], R19 ;  /* 0x000000130c007986 */ /* 0x0003e8000c101904 */
[----:B------:R-:W2:Y:S04]  /*0500*/  LDG.E R22, desc[UR4][R22.64] ;  /* 0x0000000416167981 */ /* 0x000ea8000c1e1900 */
[----:B------:R-:W2:Y:S01]  /*0510*/  LDG.E R24, desc[UR4][R24.64] ;  /* 0x0000000418187981 */ /* 0x000ea2000c1e1900 */
[----:B------:R-:W-:Y:S01]  /*0520*/  IADD3 R21, PT, PT, R28, 0x4, RZ ;  /* 0x000000041c157810 */ /* 0x000fe20007ffe0ff */
[----:B------:R-:W-:-:S04]  /*0530*/  IMAD.WIDE.U32 R14, R8, 0x4, R14 ;  /* 0x00000004080e7825 */ /* 0x000fc800078e000e */
[----:B------:R-:W-:-:S04]  /*0540*/  IMAD.WIDE.U32 R16, R21, 0x4, R16 ;  /* 0x0000000415107825 */ /* 0x000fc800078e0010 */
[----:B--2---:R-:W-:-:S05]  /*0550*/  IMAD R23, R22, R24, R19 ;  /* 0x0000001816177224 */ /* 0x004fca00078e0213 */
[----:B------:R1:W-:Y:S04]  /*0560*/  STG.E desc[UR4][R12.64], R23 ;  /* 0x000000170c007986 */ /* 0x0003e8000c101904 */
[----:B------:R-:W2:Y:S04]  /*0570*/  LDG.E R16, desc[UR4][R16.64] ;  /* 0x0000000410107981 */ /* 0x000ea8000c1e1900 */
[----:B------:R-:W2:Y:S01]  /*0580*/  LDG.E R14, desc[UR4][R14.64] ;  /* 0x000000040e0e7981 */ /* 0x000ea2000c1e1900 */
[----:B------:R-:W-:-:S04]  /*0590*/  IADD3 R4, PT, PT, R4, 0x8, RZ ;  /* 0x0000000804047810 */ /* 0x000fc80007ffe0ff */
[----:B------:R-:W-:Y:S02]  /*05a0*/  ISETP.NE.AND P1, PT, R4, RZ, PT ;  /* 0x000000ff0400720c */ /* 0x000fe40003f25270 */
[----:B------:R-:W-:Y:S02]  /*05b0*/  IADD3 R28, PT, PT, R28, 0x8, RZ ;  /* 0x000000081c1c7810 */ /* 0x000fe40007ffe0ff */
[C---:B------:R-:W-:Y:S02]  /*05c0*/  LEA R26, R0.reuse, R26, 0x3 ;  /* 0x0000001a001a7211 */ /* 0x040fe400078e18ff */
[C---:B------:R-:W-:Y:S02]  /*05d0*/  LEA R9, R0.reuse, R9, 0x3 ;  /* 0x0000000900097211 */ /* 0x040fe400078e18ff */
[C---:B------:R-:W-:Y:S02]  /*05e0*/  LEA R7, R0.reuse, R7, 0x3 ;  /* 0x0000000700077211 */ /* 0x040fe400078e18ff */
[----:B------:R-:W-:-:S02]  /*05f0*/  LEA R11, R0, R11, 0x3 ;  /* 0x0000000b000b7211 */ /* 0x000fc400078e18ff */
[C---:B------:R-:W-:Y:S02]  /*0600*/  LEA R27, R0.reuse, R27, 0x3 ;  /* 0x0000001b001b7211 */ /* 0x040fe400078e18ff */
[C---:B------:R-:W-:Y:S02]  /*0610*/  LEA R29, R0.reuse, R29, 0x3 ;  /* 0x0000001d001d7211 */ /* 0x040fe400078e18ff */
[C---:B------:R-:W-:Y:S02]  /*0620*/  LEA R8, R0.reuse, R8, 0x3 ;  /* 0x0000000800087211 */ /* 0x040fe400078e18ff */
[----:B------:R-:W-:Y:S01]  /*0630*/  LEA R10, R0, R10, 0x3 ;  /* 0x0000000a000a7211 */ /* 0x000fe200078e18ff */
[----:B--2---:R-:W-:-:S05]  /*0640*/  IMAD R21, R16, R14, R23 ;  /* 0x0000000e10157224 */ /* 0x004fca00078e0217 */
[----:B------:R1:W-:Y:S01]  /*0650*/  STG.E desc[UR4][R12.64], R21 ;  /* 0x000000150c007986 */ /* 0x0003e2000c101904 */
[----:B------:R-:W-:Y:S05]  /*0660*/  @P1 BRA `(.L_x_1) ;  /* 0xfffffff800ec1947 */ /* 0x000fea000383ffff */
.L_x_0:
[----:B------:R-:W-:Y:S05]  /*0670*/  @!P0 EXIT ;  /* 0x000000000000894d */ /* 0x000fea0003800000 */
[----:B------:R-:W-:Y:S02]  /*0680*/  ISETP.GE.U32.AND P0, PT, R2, 0x4, PT ;  /* 0x000000040200780c */ /* 0x000fe40003f06070 */
[----:B------:R-:W-:-:S04]  /*0690*/  LOP3.LUT R4, R0, 0x3, RZ, 0xc0, !PT ;  /* 0x0000000300047812 */ /* 0x000fc800078ec0ff */
[----:B------:R-:W-:-:S07]  /*06a0*/  ISETP.NE.AND P1, PT, R4, RZ, PT ;  /* 0x000000ff0400720c */ /* 0x000fce0003f25270 */
[----:B------:R-:W-:Y:S06]  /*06b0*/  @!P0 BRA `(.L_x_2) ;  /* 0x00000000008c8947 */ /* 0x000fec0003800000 */
[----:B------:R-:W2:Y:S01]  /*06c0*/  LDC.64 R10, c[0x0][0x380] ;  /* 0x0000e000ff0a7b82 */ /* 0x000ea20000000a00 */
[-C--:B------:R-:W-:Y:S02]  /*06d0*/  IMAD R7, R3, R0.reuse, R6 ;  /* 0x0000000003077224 */ /* 0x080fe400078e0206 */
[----:B-1----:R-:W-:-:S05]  /*06e0*/  IMAD R19, R6, R0, R5 ;  /* 0x0000000006137224 */ /* 0x002fca00078e0205 */
[----:B------:R-:W1:Y:S01]  /*06f0*/  LDC.64 R8, c[0x0][0x388] ;  /* 0x0000e200ff087b82 */ /* 0x000e620000000a00 */
[----:B--2---:R-:W-:-:S06]  /*0700*/  IMAD.WIDE.U32 R14, R7, 0x4, R10 ;  /* 0x00000004070e7825 */ /* 0x004fcc00078e000a */
[----:B------:R-:W2:Y:S01]  /*0710*/  LDG.E R14, desc[UR4][R14.64] ;  /* 0x000000040e0e7981 */ /* 0x000ea2000c1e1900 */
[----:B-1----:R-:W-:-:S06]  /*0720*/  IMAD.WIDE.U32 R16, R19, 0x4, R8 ;  /* 0x0000000413107825 */ /* 0x002fcc00078e0008 */
[----:B------:R-:W2:Y:S01]  /*0730*/  LDG.E R16, desc[UR4][R16.64] ;  /* 0x0000000410107981 */ /* 0x000ea2000c1e1900 */
[----:B------:R-:W-:Y:S02]  /*0740*/  IADD3 R25, PT, PT, R7, 0x1, RZ ;  /* 0x0000000107197810 */ /* 0x000fe40007ffe0ff */
[----:B------:R-:W-:-:S03]  /*0750*/  IADD3 R27, PT, PT, R19, R0, RZ ;  /* 0x00000000131b7210 */ /* 0x000fc60007ffe0ff */
[----:B------:R-:W-:-:S04]  /*0760*/  IMAD.WIDE.U32 R18, R25, 0x4, R10 ;  /* 0x0000000419127825 */ /* 0x000fc800078e000a */
[----:B--2---:R-:W-:Y:S02]  /*0770*/  IMAD R23, R14, R16, R21 ;  /* 0x000000100e177224 */ /* 0x004fe400078e0215 */
[----:B------:R-:W-:-:S03]  /*0780*/  IMAD.WIDE.U32 R20, R27, 0x4, R8 ;  /* 0x000000041b147825 */ /* 0x000fc600078e0008 */
[----:B------:R1:W-:Y:S04]  /*0790*/  STG.E desc[UR4][R12.64], R23 ;  /* 0x000000170c007986 */ /* 0x0003e8000c101904 */
[----:B------:R-:W2:Y:S04]  /*07a0*/  LDG.E R18, desc[UR4][R18.64] ;  /* 0x0000000412127981 */ /* 0x000ea8000c1e1900 */
[----:B------:R-:W2:Y:S01]  /*07b0*/  LDG.E R20, desc[UR4][R20.64] ;  /* 0x0000000414147981 */ /* 0x000ea2000c1e1900 */
[----:B------:R-:W-:Y:S02]  /*07c0*/  IADD3 R29, PT, PT, R7, 0x2, RZ ;  /* 0x00000002071d7810 */ /* 0x000fe40007ffe0ff */
[----:B------:R-:W-:-:S03]  /*07d0*/  IADD3 R27, PT, PT, R27, R0, RZ ;  /* 0x000000001b1b7210 */ /* 0x000fc60007ffe0ff */
[----:B------:R-:W-:-:S04]  /*07e0*/  IMAD.WIDE.U32 R14, R29, 0x4, R10 ;  /* 0x000000041d0e7825 */ /* 0x000fc800078e000a */
[----:B------:R-:W-:-:S04]  /*07f0*/  IMAD.WIDE.U32 R16, R27, 0x4, R8 ;  /* 0x000000041b107825 */ /* 0x000fc800078e0008 */
[----:B--2---:R-:W-:-:S05]  /*0800*/  IMAD R25, R18, R20, R23 ;  /* 0x0000001412197224 */ /* 0x004fca00078e0217 */
[----:B------:R2:W-:Y:S04]  /*0810*/  STG.E desc[UR4][R12.64], R25 ;  /* 0x000000190c007986 */ /* 0x0005e8000c101904 */
[----:B------:R-:W3:Y:S04]  /*0820*/  LDG.E R14, desc[UR4][R14.64] ;  /* 0x000000040e0e7981 */ /* 0x000ee8000c1e1900 */
[----:B------:R-:W3:Y:S01]  /*0830*/  LDG.E R16, desc[UR4][R16.64] ;  /* 0x0000000410107981 */ /* 0x000ee2000c1e1900 */
[----:B-1----:R-:W-:Y:S02]  /*0840*/  IADD3 R23, PT, PT, R7, 0x3, RZ ;  /* 0x0000000307177810 */ /* 0x002fe40007ffe0ff */
[----:B------:R-:W-:-:S03]  /*0850*/  IADD3 R27, PT, PT, R27, R0, RZ ;  /* 0x000000001b1b7210 */ /* 0x000fc60007ffe0ff */
[----:B------:R-:W-:-:S04]  /*0860*/  IMAD.WIDE.U32 R10, R23, 0x4, R10 ;  /* 0x00000004170a7825 */ /* 0x000fc800078e000a */
[----:B------:R-:W-:-:S04]  /*0870*/  IMAD.WIDE.U32 R8, R27, 0x4, R8 ;  /* 0x000000041b087825 */ /* 0x000fc800078e0008 */
[----:B---3--:R-:W-:-:S05]  /*0880*/  IMAD R7, R14, R16, R25 ;  /* 0x000000100e077224 */ /* 0x008fca00078e0219 */
[----:B------:R2:W-:Y:S04]  /*0890*/  STG.E desc[UR4][R12.64], R7 ;  /* 0x000000070c007986 */ /* 0x0005e8000c101904 */
[----:B------:R-:W3:Y:S04]  /*08a0*/  LDG.E R10, desc[UR4][R10.64] ;  /* 0x000000040a0a7981 */ /* 0x000ee8000c1e1900 */
[----:B------:R-:W3:Y:S01]  /*08b0*/  LDG.E R8, desc[UR4][R8.64] ;  /* 0x0000000408087981 */ /* 0x000ee2000c1e1900 */
[----:B------:R-:W-:Y:S01]  /*08c0*/  IADD3 R6, PT, PT, R6, 0x4, RZ ;  /* 0x0000000406067810 */ /* 0x000fe20007ffe0ff */
[----:B---3--:R-:W-:-:S05]  /*08d0*/  IMAD R21, R10, R8, R7 ;  /* 0x000000080a157224 */ /* 0x008fca00078e0207 */
[----:B------:R2:W-:Y:S02]  /*08e0*/  STG.E desc[UR4][R12.64], R21 ;  /* 0x000000150c007986 */ /* 0x0005e4000c101904 */
.L_x_2:
[----:B------:R-:W-:Y:S05]  /*08f0*/  @!P1 EXIT ;  /* 0x000000000000994d */ /* 0x000fea0003800000 */
[----:B------:R-:W-:Y:S02]  /*0900*/  ISETP.NE.AND P0, PT, R4, 0x1, PT ;  /* 0x000000010400780c */ /* 0x000fe40003f05270 */
[----:B------:R-:W-:-:S04]  /*0910*/  LOP3.LUT R2, R0, 0x1, RZ, 0xc0, !PT ;  /* 0x0000000100027812 */ /* 0x000fc800078ec0ff */
[----:B------:R-:W-:-:S07]  /*0920*/  ISETP.NE.U32.AND P1, PT, R2, 0x1, PT ;  /* 0x000000010200780c */ /* 0x000fce0003f25070 */
[----:B------:R-:W-:Y:S06]  /*0930*/  @!P0 BRA `(.L_x_3) ;  /* 0x00000000004c8947 */ /* 0x000fec0003800000 */
[----:B------:R-:W3:Y:S01]  /*0940*/  LDC.64 R10, c[0x0][0x380] ;  /* 0x0000e000ff0a7b82 */ /* 0x000ee20000000a00 */
[-C--:B--2---:R-:W-:Y:S02]  /*0950*/  IMAD R7, R3, R0.reuse, R6 ;  /* 0x0000000003077224 */ /* 0x084fe400078e0206 */
[----:B-1----:R-:W-:-:S05]  /*0960*/  IMAD R19, R6, R0, R5 ;  /* 0x0000000006137224 */ /* 0x002fca00078e0205 */
[----:B------:R-:W1:Y:S01]  /*0970*/  LDC.64 R8, c[0x0][0x388] ;  /* 0x0000e200ff087b82 */ /* 0x000e620000000a00 */
[----:B---3--:R-:W-:-:S06]  /*0980*/  IMAD.WIDE.U32 R14, R7, 0x4, R10 ;  /* 0x00000004070e7825 */ /* 0x008fcc00078e000a */
[----:B------:R-:W2:Y:S01]  /*0990*/  LDG.E R14, desc[UR4][R14.64] ;  /* 0x000000040e0e7981 */ /* 0x000ea2000c1e1900 */
[----:B-1----:R-:W-:-:S06]  /*09a0*/  IMAD.WIDE.U32 R16, R19, 0x4, R8 ;  /* 0x0000000413107825 */ /* 0x002fcc00078e0008 */
[----:B------:R-:W2:Y:S01]  /*09b0*/  LDG.E R16, desc[UR4][R16.64] ;  /* 0x0000000410107981 */ /* 0x000ea2000c1e1900 */
[----:B------:R-:W-:Y:S02]  /*09c0*/  IADD3 R23, PT, PT, R7, 0x1, RZ ;  /* 0x0000000107177810 */ /* 0x000fe40007ffe0ff */
[----:B------:R-:W-:-:S03]  /*09d0*/  IADD3 R19, PT, PT, R19, R0, RZ ;  /* 0x0000000013137210 */ /* 0x000fc60007ffe0ff */
[----:B------:R-:W-:-:S04]  /*09e0*/  IMAD.WIDE.U32 R10, R23, 0x4, R10 ;  /* 0x00000004170a7825 */ /* 0x000fc800078e000a */
[----:B------:R-:W-:-:S04]  /*09f0*/  IMAD.WIDE.U32 R8, R19, 0x4, R8 ;  /* 0x0000000413087825 */ /* 0x000fc800078e0008 */
[----:B--2---:R-:W-:-:S05]  /*0a00*/  IMAD R7, R14, R16, R21 ;  /* 0x000000100e077224 */ /* 0x004fca00078e0215 */
[----:B------:R3:W-:Y:S04]  /*0a10*/  STG.E desc[UR4][R12.64], R7 ;  /* 0x000000070c007986 */ /* 0x0007e8000c101904 */
[----:B------:R-:W2:Y:S04]  /*0a20*/  LDG.E R10, desc[UR4][R10.64] ;  /* 0x000000040a0a7981 */ /* 0x000ea8000c1e1900 */
[----:B------:R-:W2:Y:S01]  /*0a30*/  LDG.E R8, desc[UR4][R8.64] ;  /* 0x0000000408087981 */ /* 0x000ea2000c1e1900 */
[----:B------:R-:W-:Y:S01]  /*0a40*/  IADD3 R6, PT, PT, R6, 0x2, RZ ;  /* 0x0000000206067810 */ /* 0x000fe20007ffe0ff */
[----:B--2---:R-:W-:-:S05]  /*0a50*/  IMAD R21, R10, R8, R7 ;  /* 0x000000080a157224 */ /* 0x004fca00078e0207 */
[----:B------:R3:W-:Y:S02]  /*0a60*/  STG.E desc[UR4][R12.64], R21 ;  /* 0x000000150c007986 */ /* 0x0007e4000c101904 */
.L_x_3:
[----:B------:R-:W-:Y:S05]  /*0a70*/  @P1 EXIT ;  /* 0x000000000000194d */ /* 0x000fea0003800000 */
[----:B------:R-:W4:Y:S01]  /*0a80*/  LDC.64 R8, c[0x0][0x380] ;  /* 0x0000e000ff087b82 */ /* 0x000f220000000a00 */
[-C--:B------:R-:W-:Y:S02]  /*0a90*/  IMAD R3, R3, R0.reuse, R6 ;  /* 0x0000000003037224 */ /* 0x080fe400078e0206 */
[----:B------:R-:W-:-:S05]  /*0aa0*/  IMAD R5, R6, R0, R5 ;  /* 0x0000000006057224 */ /* 0x000fca00078e0205 */
[----:B------:R-:W5:Y:S01]  /*0ab0*/  LDC.64 R10, c[0x0][0x388] ;  /* 0x0000e200ff0a7b82 */ /* 0x000f620000000a00 */
[----:B----4-:R-:W-:-:S06]  /*0ac0*/  IMAD.WIDE.U32 R2, R3, 0x4, R8 ;  /* 0x0000000403027825 */ /* 0x010fcc00078e0008 */
[----:B------:R-:W1:Y:S01]  /*0ad0*/  LDG.E R2, desc[UR4][R2.64] ;  /* 0x0000000402027981 */ /* 0x000e62000c1e1900 */
[----:B-----5:R-:W-:-:S06]  /*0ae0*/  IMAD.WIDE.U32 R4, R5, 0x4, R10 ;  /* 0x0000000405047825 */ /* 0x020fcc00078e000a */
[----:B------:R-:W1:Y:S02]  /*0af0*/  LDG.E R4, desc[UR4][R4.64] ;  /* 0x0000000404047981 */ /* 0x000e64000c1e1900 */
[----:B-123--:R-:W-:-:S05]  /*0b00*/  IMAD R21, R2, R4, R21 ;  /* 0x0000000402157224 */ /* 0x00efca00078e0215 */
[----:B------:R-:W-:Y:S01]  /*0b10*/  STG.E desc[UR4][R12.64], R21 ;  /* 0x000000150c007986 */ /* 0x000fe2000c101904 */
[----:B------:R-:W-:Y:S05]  /*0b20*/  EXIT ;  /* 0x000000000000794d */ /* 0x000fea0003800000 */
.L_x_4:
[----:B------:R-:W-:-:S00]  /*0b30*/  BRA `(.L_x_4) ;  /* 0xfffffffc00fc7947 */ /* 0x000fc0000383ffff */
[----:B------:R-:W-:-:S00]  /*0b40*/  NOP ;  /* 0x0000000000007918 */ /* 0x000fc00000000000 */
        /* <DEDUP_REMOVED lines=11> */
.L_x_5:


//--------------------- .nv.shared.reserved.0     --------------------------
	.section	.nv.shared.reserved.0,"aw",@nobits
	.weak		__nv_reservedSMEM_offset_0_alias
	.size		__nv_reservedSMEM_offset_0_alias, 0, 64
	.other		__nv_reservedSMEM_offset_0_alias,@"STO_CUDA_RESERVED_SHARED STV_DEFAULT"
__nv_reservedSMEM_offset_0_alias:
	.zero		0
	.zero		64


//--------------------- .nv.constant0._Z9MatrixMulPiS_S_i --------------------------
	.section	.nv.constant0._Z9MatrixMulPiS_S_i,"a",@progbits
	.sectionflags	@""
	.align	4
.nv.constant0._Z9MatrixMulPiS_S_i:
	.zero		924


//--------------------- SYMBOLS --------------------------

	.type		.nv.reservedSmem.offset0,@object
	.size		.nv.reservedSmem.offset0,0x4
